	.headerflags	@"EF_CUDA_TEXMODE_UNIFIED EF_CUDA_64BIT_ADDRESS EF_CUDA_SM86 EF_CUDA_VIRTUAL_SM(EF_CUDA_SM86)"
	.elftype	@"ET_EXEC"


//--------------------- .nv.info                  --------------------------
	.section	.nv.info,"",@"SHT_CUDA_INFO"
	.align	4


	//----- nvinfo : EIATTR_REGCOUNT
	.align		4
        /*0000*/ 	.byte	0x04, 0x2f
        /*0002*/ 	.short	(.L_1 - .L_0)
	.align		4
.L_0:
        /*0004*/ 	.word	index@(triton_mm)
        /*0008*/ 	.word	0x00000040


	//----- nvinfo : EIATTR_MIN_STACK_SIZE
	.align		4
.L_1:
        /*000c*/ 	.byte	0x04, 0x12
        /*000e*/ 	.short	(.L_3 - .L_2)
	.align		4
.L_2:
        /*0010*/ 	.word	index@(triton_mm)
        /*0014*/ 	.word	0x00000000


	//----- nvinfo : EIATTR_FRAME_SIZE
	.align		4
.L_3:
        /*0018*/ 	.byte	0x04, 0x11
        /*001a*/ 	.short	(.L_5 - .L_4)
	.align		4
.L_4:
        /*001c*/ 	.word	index@(triton_mm)
        /*0020*/ 	.word	0x00000000


	//----- nvinfo : EIATTR_MIN_STACK_SIZE
	.align		4
.L_5:
        /*0024*/ 	.byte	0x04, 0x12
        /*0026*/ 	.short	(.L_7 - .L_6)
	.align		4
.L_6:
        /*0028*/ 	.word	index@(triton_mm)
        /*002c*/ 	.word	0x00000000
.L_7:


//--------------------- .nv.info.triton_mm        --------------------------
	.section	.nv.info.triton_mm,"",@"SHT_CUDA_INFO"
	.sectionflags	@""
	.align	4


	//----- nvinfo : EIATTR_CUDA_API_VERSION
	.align		4
        /*0000*/ 	.byte	0x04, 0x37
        /*0002*/ 	.short	(.L_9 - .L_8)
.L_8:
        /*0004*/ 	.word	0x0000007c


	//----- nvinfo : EIATTR_SW2861232_WAR
	.align		4
.L_9:
        /*0008*/ 	.byte	0x01, 0x35
	.zero		2


	//----- nvinfo : EIATTR_PARAM_CBANK
	.align		4
        /*000c*/ 	.byte	0x04, 0x0a
        /*000e*/ 	.short	(.L_11 - .L_10)
	.align		4
.L_10:
        /*0010*/ 	.word	index@(.nv.constant0.triton_mm)
        /*0014*/ 	.short	0x0160
        /*0016*/ 	.short	0x0020


	//----- nvinfo : EIATTR_CBANK_PARAM_SIZE
	.align		4
.L_11:
        /*0018*/ 	.byte	0x03, 0x19
        /*001a*/ 	.short	0x0020


	//----- nvinfo : EIATTR_KPARAM_INFO
	.align		4
        /*001c*/ 	.byte	0x04, 0x17
        /*001e*/ 	.short	(.L_13 - .L_12)
.L_12:
        /*0020*/ 	.word	0x00000000
        /*0024*/ 	.short	0x0003
        /*0026*/ 	.short	0x0018
        /*0028*/ 	.byte	0x00, 0xf4, 0x21, 0x00


	//----- nvinfo : EIATTR_KPARAM_INFO
	.align		4
.L_13:
        /*002c*/ 	.byte	0x04, 0x17
        /*002e*/ 	.short	(.L_15 - .L_14)
.L_14:
        /*0030*/ 	.word	0x00000000
        /*0034*/ 	.short	0x0002
        /*0036*/ 	.short	0x0010
        /*0038*/ 	.byte	0x00, 0xf4, 0x21, 0x00


	//----- nvinfo : EIATTR_KPARAM_INFO
	.align		4
.L_15:
        /*003c*/ 	.byte	0x04, 0x17
        /*003e*/ 	.short	(.L_17 - .L_16)
.L_16:
        /*0040*/ 	.word	0x00000000
        /*0044*/ 	.short	0x0001
        /*0046*/ 	.short	0x0008
        /*0048*/ 	.byte	0x00, 0xf4, 0x21, 0x00


	//----- nvinfo : EIATTR_KPARAM_INFO
	.align		4
.L_17:
        /*004c*/ 	.byte	0x04, 0x17
        /*004e*/ 	.short	(.L_19 - .L_18)
.L_18:
        /*0050*/ 	.word	0x00000000
        /*0054*/ 	.short	0x0000
        /*0056*/ 	.short	0x0000
        /*0058*/ 	.byte	0x00, 0xf4, 0x21, 0x00


	//----- nvinfo : EIATTR_MAXREG_COUNT
	.align		4
.L_19:
        /*005c*/ 	.byte	0x03, 0x1b
        /*005e*/ 	.short	0x00ff


	//----- nvinfo : EIATTR_EXIT_INSTR_OFFSETS
	.align		4
        /*0060*/ 	.byte	0x04, 0x1c
        /*0062*/ 	.short	(.L_21 - .L_20)


	//   ....[0]....
.L_20:
        /*0064*/ 	.word	0x00001530


	//   ....[1]....
        /*0068*/ 	.word	0x00001580


	//----- nvinfo : EIATTR_REQNTID
	.align		4
.L_21:
        /*006c*/ 	.byte	0x04, 0x10
        /*006e*/ 	.short	(.L_23 - .L_22)
.L_22:
        /*0070*/ 	.word	0x00000100
        /*0074*/ 	.word	0x00000001
        /*0078*/ 	.word	0x00000001
.L_23:


//--------------------- .nv.callgraph             --------------------------
	.section	.nv.callgraph,"",@"SHT_CUDA_CALLGRAPH"
	.align	4
	.sectionentsize	8
	.align		4
        /*0000*/ 	.word	0x00000000
	.align		4
        /*0004*/ 	.word	0xffffffff
	.align		4
        /*0008*/ 	.word	0x00000000
	.align		4
        /*000c*/ 	.word	0xfffffffe
	.align		4
        /*0010*/ 	.word	0x00000000
	.align		4
        /*0014*/ 	.word	0xfffffffd
	.align		4
        /*0018*/ 	.word	0x00000000
	.align		4
        /*001c*/ 	.word	0xfffffffc


//--------------------- .nv.rel.action            --------------------------
	.section	.nv.rel.action,"",@"SHT_CUDA_RELOCINFO"
	.align	8
	.sectionentsize	8
        /*0000*/ 	.byte	0x73, 0x00, 0x00, 0x00, 0x00, 0x00, 0x00, 0x00, 0x00, 0x00, 0x00, 0x11, 0x25, 0x00, 0x05, 0x36


//--------------------- .nv.constant0.triton_mm   --------------------------
	.section	.nv.constant0.triton_mm,"a",@progbits
	.sectionflags	@""
	.align	4
.nv.constant0.triton_mm:
	.zero		384


//--------------------- .text.triton_mm           --------------------------
	.section	.text.triton_mm,"ax",@progbits
	.sectionflags	@"SHF_BARRIERS=1"
	.sectioninfo	@"SHI_REGISTERS=64"
	.align	128
        .global         triton_mm
        .type           triton_mm,@function
        .size           triton_mm,(.L_x_2 - triton_mm)
        .other          triton_mm,@"STO_CUDA_ENTRY STV_DEFAULT"
triton_mm:
.text.triton_mm:
[----:B------:R-:W-:Y:S02]  /*0000*/  IMAD.MOV.U32 R1, RZ, RZ, c[0x0][0x28] ;  /* 0x00000a00ff017624 */ /* 0x000fe400078e00ff */
[----:B------:R-:W1:Y:S01]  /*0010*/  S2R R7, SR_CTAID.X ;  /* 0x0000000000077919 */ /* 0x000e620000002500 */
[----:B------:R-:W-:Y:S01]  /*0020*/  IMAD.MOV.U32 R3, RZ, RZ, 0x8 ;  /* 0x00000008ff037424 */ /* 0x000fe200078e00ff */
[----:B------:R-:W-:Y:S01]  /*0030*/  ULDC.64 UR6, c[0x0][0x118] ;  /* 0x0000460000067ab9 */ /* 0x000fe20000000a00 */
[----:B------:R-:W-:Y:S01]  /*0040*/  IMAD.MOV.U32 R22, RZ, RZ, 0x2 ;  /* 0x00000002ff167424 */ /* 0x000fe200078e00ff */
[----:B------:R-:W2:Y:S01]  /*0050*/  S2R R13, SR_TID.X ;  /* 0x00000000000d7919 */ /* 0x000ea20000002100 */
[----:B------:R-:W-:Y:S01]  /*0060*/  CS2R R24, SRZ ;  /* 0x0000000000187805 */ /* 0x000fe2000001ff00 */
[----:B------:R-:W-:Y:S01]  /*0070*/  CS2R R26, SRZ ;  /* 0x00000000001a7805 */ /* 0x000fe2000001ff00 */
[----:B------:R-:W-:Y:S01]  /*0080*/  CS2R R28, SRZ ;  /* 0x00000000001c7805 */ /* 0x000fe2000001ff00 */
[----:B------:R-:W-:Y:S01]  /*0090*/  CS2R R30, SRZ ;  /* 0x00000000001e7805 */ /* 0x000fe2000001ff00 */
[----:B------:R-:W-:Y:S01]  /*00a0*/  CS2R R32, SRZ ;  /* 0x0000000000207805 */ /* 0x000fe2000001ff00 */
[----:B------:R-:W-:Y:S01]  /*00b0*/  CS2R R34, SRZ ;  /* 0x0000000000227805 */ /* 0x000fe2000001ff00 */
[----:B------:R-:W-:Y:S01]  /*00c0*/  UMOV UR4, 0xffffffff ;  /* 0xffffffff00047882 */ /* 0x000fe20000000000 */
[----:B-1----:R-:W-:-:S02]  /*00d0*/  SHF.R.S32.HI R0, RZ, 0x1f, R7 ;  /* 0x0000001fff007819 */ /* 0x002fc40000011407 */
[-C--:B------:R-:W-:Y:S02]  /*00e0*/  IABS R10, R7.reuse ;  /* 0x00000007000a7213 */ /* 0x080fe40000000000 */
[----:B------:R-:W-:Y:S01]  /*00f0*/  LEA.HI R2, R0, R7, RZ, 0x9 ;  /* 0x0000000700027211 */ /* 0x000fe200078f48ff */
[----:B--2---:R-:W-:Y:S01]  /*0100*/  IMAD.SHL.U32 R21, R13, 0x8, RZ ;  /* 0x000000080d157824 */ /* 0x004fe200078e00ff */
[----:B------:R-:W-:Y:S02]  /*0110*/  ISETP.GE.AND P2, PT, R7, RZ, PT ;  /* 0x000000ff0700720c */ /* 0x000fe40003f46270 */
[----:B------:R-:W-:Y:S02]  /*0120*/  SHF.R.S32.HI R0, RZ, 0x9, R2 ;  /* 0x00000009ff007819 */ /* 0x000fe40000011402 */
[----:B------:R-:W-:Y:S01]  /*0130*/  LOP3.LUT R6, R2, 0xfffffe00, RZ, 0xc0, !PT ;  /* 0xfffffe0002067812 */ /* 0x000fe200078ec0ff */
[----:B------:R-:W-:Y:S01]  /*0140*/  IMAD.MOV.U32 R2, RZ, RZ, RZ ;  /* 0x000000ffff027224 */ /* 0x000fe200078e00ff */
[C---:B------:R-:W-:Y:S01]  /*0150*/  LOP3.LUT R14, R13.reuse, 0x80, RZ, 0xc0, !PT ;  /* 0x000000800d0e7812 */ /* 0x040fe200078ec0ff */
[----:B------:R-:W-:Y:S01]  /*0160*/  IMAD R3, R0, -0x8, R3 ;  /* 0xfffffff800037824 */ /* 0x000fe200078e0203 */
[----:B------:R-:W-:-:S02]  /*0170*/  LOP3.LUT R12, R13, 0x10, RZ, 0xc0, !PT ;  /* 0x000000100d0c7812 */ /* 0x000fc400078ec0ff */
[----:B------:R-:W-:Y:S02]  /*0180*/  LOP3.LUT R16, R13, 0x7, RZ, 0xc0, !PT ;  /* 0x000000070d107812 */ /* 0x000fe400078ec0ff */
[----:B------:R-:W-:Y:S02]  /*0190*/  IMNMX R4, R3, 0x8, PT ;  /* 0x0000000803047817 */ /* 0x000fe40003800200 */
[----:B------:R-:W-:Y:S01]  /*01a0*/  SHF.R.U32.HI R52, RZ, 0x1, R12 ;  /* 0x00000001ff347819 */ /* 0x000fe2000001160c */
[----:B------:R-:W-:Y:S01]  /*01b0*/  IMAD.WIDE.U32 R16, R16, 0x10, RZ ;  /* 0x0000001010107825 */ /* 0x000fe200078e00ff */
[-C--:B------:R-:W-:Y:S02]  /*01c0*/  IABS R8, R4.reuse ;  /* 0x0000000400087213 */ /* 0x080fe40000000000 */
[----:B------:R-:W-:Y:S02]  /*01d0*/  IABS R11, R4 ;  /* 0x00000004000b7213 */ /* 0x000fe40000000000 */
[----:B------:R-:W1:Y:S01]  /*01e0*/  I2F.RP R5, R8 ;  /* 0x0000000800057306 */ /* 0x000e620000209400 */
[----:B------:R-:W-:-:S07]  /*01f0*/  LOP3.LUT R54, R52, 0x38, R21, 0x78, !PT ;  /* 0x0000003834367812 */ /* 0x000fce00078e7815 */
[----:B-1----:R-:W1:Y:S02]  /*0200*/  MUFU.RCP R5, R5 ;  /* 0x0000000500057308 */ /* 0x002e640000001000 */
[----:B-1----:R-:W-:Y:S01]  /*0210*/  IADD3 R3, R5, 0xffffffe, RZ ;  /* 0x0ffffffe05037810 */ /* 0x002fe20007ffe0ff */
[----:B------:R-:W-:Y:S01]  /*0220*/  IMAD.IADD R5, R7, 0x1, -R6 ;  /* 0x0000000107057824 */ /* 0x000fe200078e0a06 */
[----:B------:R-:W-:Y:S01]  /*0230*/  LOP3.LUT R7, R21, 0x8, RZ, 0xc0, !PT ;  /* 0x0000000815077812 */ /* 0x000fe200078ec0ff */
[----:B------:R-:W-:-:S03]  /*0240*/  IMAD.MOV R6, RZ, RZ, -R11 ;  /* 0x000000ffff067224 */ /* 0x000fc600078e0a0b */
[----:B------:R-:W1:Y:S01]  /*0250*/  F2I.FTZ.U32.TRUNC.NTZ R3, R3 ;  /* 0x0000000300037305 */ /* 0x000e62000021f000 */
[----:B------:R-:W-:Y:S02]  /*0260*/  IABS R11, R5 ;  /* 0x00000005000b7213 */ /* 0x000fe40000000000 */
[----:B------:R-:W-:-:S04]  /*0270*/  LOP3.LUT R5, R5, R4, RZ, 0x3c, !PT ;  /* 0x0000000405057212 */ /* 0x000fc800078e3cff */
[----:B------:R-:W-:Y:S02]  /*0280*/  ISETP.GE.AND P4, PT, R5, RZ, PT ;  /* 0x000000ff0500720c */ /* 0x000fe40003f86270 */
[----:B------:R-:W-:-:S04]  /*0290*/  SHF.R.U32.HI R5, RZ, 0x3, R13 ;  /* 0x00000003ff057819 */ /* 0x000fc8000001160d */
[----:B------:R-:W-:Y:S01]  /*02a0*/  SGXT.U32 R5, R5, 0x4 ;  /* 0x000000040505781a */ /* 0x000fe20000000000 */
[----:B-1----:R-:W-:-:S04]  /*02b0*/  IMAD.MOV R9, RZ, RZ, -R3 ;  /* 0x000000ffff097224 */ /* 0x002fc800078e0a03 */
[----:B------:R-:W-:-:S04]  /*02c0*/  IMAD R9, R9, R8, RZ ;  /* 0x0000000809097224 */ /* 0x000fc800078e02ff */
[----:B------:R-:W-:-:S04]  /*02d0*/  IMAD.HI.U32 R2, R3, R9, R2 ;  /* 0x0000000903027227 */ /* 0x000fc800078e0002 */
[----:B------:R-:W-:Y:S01]  /*02e0*/  IMAD.MOV.U32 R9, RZ, RZ, R10 ;  /* 0x000000ffff097224 */ /* 0x000fe200078e000a */
[----:B------:R-:W-:-:S03]  /*02f0*/  LOP3.LUT R10, R52, 0x30, R21, 0xf8, !PT ;  /* 0x00000030340a7812 */ /* 0x000fc600078ef815 */
[----:B------:R-:W-:Y:S01]  /*0300*/  IMAD.HI.U32 R3, R2, R9, RZ ;  /* 0x0000000902037227 */ /* 0x000fe200078e00ff */
[--C-:B------:R-:W-:Y:S02]  /*0310*/  LOP3.LUT R10, R10, 0x30, R7.reuse, 0x1e, !PT ;  /* 0x000000300a0a7812 */ /* 0x100fe400078e1e07 */
[----:B------:R-:W-:Y:S01]  /*0320*/  LOP3.LUT R7, R21, 0x10, R7, 0x2e, !PT ;  /* 0x0000001015077812 */ /* 0x000fe200078e2e07 */
[----:B------:R-:W-:-:S03]  /*0330*/  IMAD.HI.U32 R2, R2, R11, RZ ;  /* 0x0000000b02027227 */ /* 0x000fc600078e00ff */
[----:B------:R-:W-:Y:S01]  /*0340*/  LOP3.LUT R7, R7, 0x20, R21, 0xf8, !PT ;  /* 0x0000002007077812 */ /* 0x000fe200078ef815 */
[-C--:B------:R-:W-:Y:S02]  /*0350*/  IMAD R3, R3, R6.reuse, R9 ;  /* 0x0000000603037224 */ /* 0x080fe400078e0209 */
[----:B------:R-:W-:Y:S01]  /*0360*/  IMAD R6, R2, R6, R11 ;  /* 0x0000000602067224 */ /* 0x000fe200078e020b */
[----:B------:R-:W-:Y:S02]  /*0370*/  SHF.R.U32.HI R11, RZ, 0x2, R13 ;  /* 0x00000002ff0b7819 */ /* 0x000fe4000001160d */
[C---:B------:R-:W-:Y:S02]  /*0380*/  ISETP.GT.U32.AND P0, PT, R8.reuse, R3, PT ;  /* 0x000000030800720c */ /* 0x040fe40003f04070 */
[----:B------:R-:W-:-:S11]  /*0390*/  ISETP.GT.U32.AND P3, PT, R8, R6, PT ;  /* 0x000000060800720c */ /* 0x000fd60003f64070 */
[--C-:B------:R-:W-:Y:S02]  /*03a0*/  @!P0 IMAD.IADD R3, R3, 0x1, -R8.reuse ;  /* 0x0000000103038824 */ /* 0x100fe400078e0a08 */
[----:B------:R-:W-:Y:S01]  /*03b0*/  @!P3 IMAD.IADD R6, R6, 0x1, -R8 ;  /* 0x000000010606b824 */ /* 0x000fe200078e0a08 */
[----:B------:R-:W-:Y:S02]  /*03c0*/  @!P3 IADD3 R2, R2, 0x1, RZ ;  /* 0x000000010202b810 */ /* 0x000fe40007ffe0ff */
[----:B------:R-:W-:Y:S02]  /*03d0*/  ISETP.GT.U32.AND P1, PT, R8, R3, PT ;  /* 0x000000030800720c */ /* 0x000fe40003f24070 */
[----:B------:R-:W-:Y:S02]  /*03e0*/  ISETP.GE.U32.AND P0, PT, R6, R8, PT ;  /* 0x000000080600720c */ /* 0x000fe40003f06070 */
[----:B------:R-:W-:-:S09]  /*03f0*/  SHF.R.U32.HI R6, RZ, 0x3, R14 ;  /* 0x00000003ff067819 */ /* 0x000fd2000001160e */
[----:B------:R-:W-:Y:S01]  /*0400*/  @!P1 IMAD.IADD R3, R3, 0x1, -R8 ;  /* 0x0000000103039824 */ /* 0x000fe200078e0a08 */
[C---:B------:R-:W-:Y:S02]  /*0410*/  LOP3.LUT R8, R21.reuse, 0x18, RZ, 0xc0, !PT ;  /* 0x0000001815087812 */ /* 0x040fe400078ec0ff */
[----:B------:R-:W-:Y:S01]  /*0420*/  @P0 IADD3 R2, R2, 0x1, RZ ;  /* 0x0000000102020810 */ /* 0x000fe20007ffe0ff */
[----:B------:R-:W-:Y:S01]  /*0430*/  @!P2 IMAD.MOV R3, RZ, RZ, -R3 ;  /* 0x000000ffff03a224 */ /* 0x000fe200078e0a03 */
[----:B------:R-:W-:Y:S02]  /*0440*/  ISETP.NE.AND P0, PT, R4, RZ, PT ;  /* 0x000000ff0400720c */ /* 0x000fe40003f05270 */
[----:B------:R-:W-:Y:S01]  /*0450*/  LOP3.LUT R4, RZ, R4, RZ, 0x33, !PT ;  /* 0x00000004ff047212 */ /* 0x000fe200078e33ff */
[----:B------:R-:W-:Y:S01]  /*0460*/  @!P4 IMAD.MOV R2, RZ, RZ, -R2 ;  /* 0x000000ffff02c224 */ /* 0x000fe200078e0a02 */
[----:B------:R-:W-:Y:S02]  /*0470*/  LOP3.LUT R9, R21, 0x20, R8, 0x2e, !PT ;  /* 0x0000002015097812 */ /* 0x000fe400078e2e08 */
[----:B------:R-:W-:-:S02]  /*0480*/  SEL R3, R4, R3, !P0 ;  /* 0x0000000304037207 */ /* 0x000fc40004000000 */
[----:B------:R-:W-:Y:S02]  /*0490*/  SEL R2, R4, R2, !P0 ;  /* 0x0000000204027207 */ /* 0x000fe40004000000 */
[----:B------:R-:W-:Y:S02]  /*04a0*/  LOP3.LUT R4, R5, R6, RZ, 0xfc, !PT ;  /* 0x0000000605047212 */ /* 0x000fe400078efcff */
[--C-:B------:R-:W-:Y:S01]  /*04b0*/  LOP3.LUT R5, R6, 0x8, R13.reuse, 0xf8, !PT ;  /* 0x0000000806057812 */ /* 0x100fe200078ef80d */
[----:B------:R-:W-:Y:S01]  /*04c0*/  IMAD.SHL.U32 R61, R2, 0x40, RZ ;  /* 0x00000040023d7824 */ /* 0x000fe200078e00ff */
[--C-:B------:R-:W-:Y:S02]  /*04d0*/  LOP3.LUT R6, R6, 0xf, R13.reuse, 0xf8, !PT ;  /* 0x0000000f06067812 */ /* 0x100fe400078ef80d */
[--C-:B------:R-:W-:Y:S02]  /*04e0*/  LOP3.LUT R5, R5, 0x7, R13.reuse, 0xf8, !PT ;  /* 0x0000000705057812 */ /* 0x100fe400078ef80d */
[----:B------:R-:W-:Y:S01]  /*04f0*/  LOP3.LUT R8, R9, 0x18, R13, 0x78, !PT ;  /* 0x0000001809087812 */ /* 0x000fe200078e780d */
[----:B------:R-:W-:Y:S01]  /*0500*/  IMAD.SHL.U32 R57, R6, 0x40, RZ ;  /* 0x0000004006397824 */ /* 0x000fe200078e00ff */
[----:B------:R-:W-:-:S02]  /*0510*/  LEA R51, R5, 0x800, 0x6 ;  /* 0x0000080005337811 */ /* 0x000fc400078e30ff */
[----:B------:R-:W-:Y:S02]  /*0520*/  SHF.R.S32.HI R5, RZ, 0x19, R2 ;  /* 0x00000019ff057819 */ /* 0x000fe40000011402 */
[----:B------:R-:W-:Y:S01]  /*0530*/  LOP3.LUT R6, R7, R52, RZ, 0x3c, !PT ;  /* 0x0000003407067212 */ /* 0x000fe200078e3cff */
[----:B------:R-:W-:Y:S01]  /*0540*/  IMAD R7, R0, 0x8, R3 ;  /* 0x0000000800077824 */ /* 0x000fe200078e0203 */
[----:B------:R-:W-:Y:S02]  /*0550*/  SGXT R2, R5, 0x1 ;  /* 0x000000010502781a */ /* 0x000fe40000000200 */
[----:B------:R-:W-:Y:S01]  /*0560*/  LOP3.LUT R5, R61, R4, RZ, 0xfc, !PT ;  /* 0x000000043d057212 */ /* 0x000fe200078efcff */
[----:B------:R-:W-:Y:S01]  /*0570*/  IMAD.SHL.U32 R59, R7, 0x40, RZ ;  /* 0x00000040073b7824 */ /* 0x000fe200078e00ff */
[----:B------:R-:W-:Y:S02]  /*0580*/  LOP3.LUT R58, R57, R54, RZ, 0xfc, !PT ;  /* 0x00000036393a7212 */ /* 0x000fe400078efcff */
[----:B------:R-:W-:-:S02]  /*0590*/  LEA.HI R2, R2, R5, RZ, 0xc ;  /* 0x0000000502027211 */ /* 0x000fc400078f60ff */
[----:B------:R-:W-:Y:S02]  /*05a0*/  LOP3.LUT R56, R57, R9, R52, 0xf6, !PT ;  /* 0x0000000939387212 */ /* 0x000fe400078ef634 */
[-C--:B------:R-:W-:Y:S02]  /*05b0*/  LOP3.LUT R55, R10, R57.reuse, RZ, 0xfc, !PT ;  /* 0x000000390a377212 */ /* 0x080fe400078efcff */
[----:B------:R-:W-:Y:S02]  /*05c0*/  LOP3.LUT R0, R13, 0x20, RZ, 0xc0, !PT ;  /* 0x000000200d007812 */ /* 0x000fe400078ec0ff */
[C---:B------:R-:W-:Y:S02]  /*05d0*/  LOP3.LUT R57, R6.reuse, R57, RZ, 0xfc, !PT ;  /* 0x0000003906397212 */ /* 0x040fe400078efcff */
[----:B------:R-:W-:Y:S02]  /*05e0*/  LOP3.LUT R53, R6, R51, RZ, 0xfc, !PT ;  /* 0x0000003306357212 */ /* 0x000fe400078efcff */
[----:B------:R-:W-:-:S02]  /*05f0*/  LOP3.LUT R6, R2, 0xff000, RZ, 0xc0, !PT ;  /* 0x000ff00002067812 */ /* 0x000fc400078ec0ff */
[----:B------:R-:W-:Y:S02]  /*0600*/  LOP3.LUT R2, R21, 0x38, RZ, 0xc0, !PT ;  /* 0x0000003815027812 */ /* 0x000fe400078ec0ff */
[----:B------:R-:W-:Y:S01]  /*0610*/  SHF.R.U32.HI R0, RZ, 0x2, R0 ;  /* 0x00000002ff007819 */ /* 0x000fe20000011600 */
[----:B------:R-:W-:Y:S01]  /*0620*/  IMAD.IADD R12, R5, 0x1, -R6 ;  /* 0x00000001050c7824 */ /* 0x000fe200078e0a06 */
[----:B------:R-:W-:Y:S02]  /*0630*/  LOP3.LUT R48, R2, 0x18, R13, 0x78, !PT ;  /* 0x0000001802307812 */ /* 0x000fe400078e780d */
[----:B------:R-:W-:Y:S01]  /*0640*/  LOP3.LUT R2, R0, 0x10, R11, 0xf8, !PT ;  /* 0x0000001000027812 */ /* 0x000fe200078ef80b */
[----:B------:R-:W-:Y:S01]  /*0650*/  IMAD.SHL.U32 R12, R12, 0x1000, RZ ;  /* 0x000010000c0c7824 */ /* 0x000fe200078e00ff */
[----:B------:R-:W-:Y:S02]  /*0660*/  SHF.R.S32.HI R7, RZ, 0x19, R7 ;  /* 0x00000019ff077819 */ /* 0x000fe40000011407 */
[----:B------:R-:W-:-:S02]  /*0670*/  LOP3.LUT R2, R2, 0x7, R13, 0xf8, !PT ;  /* 0x0000000702027812 */ /* 0x000fc400078ef80d */
[--C-:B------:R-:W-:Y:S02]  /*0680*/  LOP3.LUT R0, R0, 0x7, R13.reuse, 0xf8, !PT ;  /* 0x0000000700007812 */ /* 0x100fe400078ef80d */
[----:B------:R-:W-:Y:S01]  /*0690*/  LOP3.LUT R3, R48, 0x20, R13, 0x78, !PT ;  /* 0x0000002030037812 */ /* 0x000fe200078e780d */
[----:B------:R-:W-:Y:S01]  /*06a0*/  IMAD.SHL.U32 R49, R2, 0x40, RZ ;  /* 0x0000004002317824 */ /* 0x000fe200078e00ff */
[C---:B------:R-:W-:Y:S02]  /*06b0*/  LOP3.LUT R60, R59.reuse, R4, RZ, 0xfc, !PT ;  /* 0x000000043b3c7212 */ /* 0x040fe400078efcff */
[--C-:B------:R-:W-:Y:S01]  /*06c0*/  LOP3.LUT R59, R59, 0x20, R4.reuse, 0xfe, !PT ;  /* 0x000000203b3b7812 */ /* 0x100fe200078efe04 */
[----:B------:R-:W-:Y:S01]  /*06d0*/  IMAD R6, R4, 0x40, R3 ;  /* 0x0000004004067824 */ /* 0x000fe200078e0203 */
[----:B------:R-:W-:Y:S02]  /*06e0*/  SGXT R2, R7, 0x1 ;  /* 0x000000010702781a */ /* 0x000fe40000000200 */
[----:B------:R-:W-:Y:S01]  /*06f0*/  LOP3.LUT R5, R0, 0x10, R11, 0xf8, !PT ;  /* 0x0000001000057812 */ /* 0x000fe200078ef80b */
[----:B------:R-:W-:Y:S01]  /*0700*/  IMAD.SHL.U32 R6, R6, 0x2, RZ ;  /* 0x0000000206067824 */ /* 0x000fe200078e00ff */
[----:B------:R-:W-:-:S02]  /*0710*/  LOP3.LUT R0, R61, 0x20, R4, 0xfe, !PT ;  /* 0x000000203d007812 */ /* 0x000fc400078efe04 */
[----:B------:R-:W-:Y:S02]  /*0720*/  LEA.HI R3, R2, R59, RZ, 0x9 ;  /* 0x0000003b02037211 */ /* 0x000fe400078f48ff */
[----:B------:R-:W-:Y:S02]  /*0730*/  LEA R47, R5, 0x800, 0x6 ;  /* 0x00000800052f7811 */ /* 0x000fe400078e30ff */
[----:B------:R-:W-:Y:S02]  /*0740*/  PRMT R5, R0, 0x9910, RZ ;  /* 0x0000991000057816 */ /* 0x000fe400000000ff */
[----:B------:R-:W-:Y:S02]  /*0750*/  LEA.HI R2, R2, R60, RZ, 0x9 ;  /* 0x0000003c02027211 */ /* 0x000fe400078f48ff */
[----:B------:R-:W-:Y:S02]  /*0760*/  LOP3.LUT R4, R3, 0xffe00, RZ, 0xc0, !PT ;  /* 0x000ffe0003047812 */ /* 0x000fe400078ec0ff */
[----:B------:R-:W-:-:S02]  /*0770*/  SHF.R.S32.HI R5, RZ, 0xf, R5 ;  /* 0x0000000fff057819 */ /* 0x000fc40000011405 */
[----:B------:R-:W-:Y:S01]  /*0780*/  LOP3.LUT R3, R2, 0xffe00, RZ, 0xc0, !PT ;  /* 0x000ffe0002037812 */ /* 0x000fe200078ec0ff */
[----:B------:R-:W-:Y:S01]  /*0790*/  IMAD.IADD R2, R59, 0x1, -R4 ;  /* 0x000000013b027824 */ /* 0x000fe200078e0a04 */
[----:B------:R-:W-:Y:S02]  /*07a0*/  LOP3.LUT R5, R5, 0xffff, RZ, 0xc0, !PT ;  /* 0x0000ffff05057812 */ /* 0x000fe400078ec0ff */
[C---:B------:R-:W-:Y:S01]  /*07b0*/  LOP3.LUT R54, R51.reuse, R54, RZ, 0xfc, !PT ;  /* 0x0000003633367212 */ /* 0x040fe200078efcff */
[----:B------:R-:W-:Y:S01]  /*07c0*/  IMAD.IADD R4, R60, 0x1, -R3 ;  /* 0x000000013c047824 */ /* 0x000fe200078e0a03 */
[----:B------:R-:W-:Y:S01]  /*07d0*/  LOP3.LUT R52, R51, R9, R52, 0xf6, !PT ;  /* 0x0000000933347212 */ /* 0x000fe200078ef634 */
[----:B------:R-:W-:Y:S01]  /*07e0*/  IMAD.SHL.U32 R13, R2, 0x1000, RZ ;  /* 0x00001000020d7824 */ /* 0x000fe200078e00ff */
[----:B------:R-:W-:Y:S01]  /*07f0*/  LEA.HI R7, R5, R0, RZ, 0x1c ;  /* 0x0000000005077211 */ /* 0x000fe200078fe0ff */
[----:B------:R-:W-:Y:S01]  /*0800*/  IMAD.WIDE R2, R12, 0x2, RZ ;  /* 0x000000020c027825 */ /* 0x000fe200078e02ff */
[----:B------:R-:W-:-:S02]  /*0810*/  LOP3.LUT R51, R10, R51, RZ, 0xfc, !PT ;  /* 0x000000330a337212 */ /* 0x000fc400078efcff */
[----:B------:R-:W-:Y:S01]  /*0820*/  LOP3.LUT R7, R7, 0xf000, RZ, 0xc0, !PT ;  /* 0x0000f00007077812 */ /* 0x000fe200078ec0ff */
[----:B------:R-:W-:Y:S01]  /*0830*/  IMAD.SHL.U32 R10, R4, 0x1000, RZ ;  /* 0x00001000040a7824 */ /* 0x000fe200078e00ff */
[-C--:B------:R-:W-:Y:S01]  /*0840*/  LOP3.LUT R50, R49, R48.reuse, RZ, 0xfc, !PT ;  /* 0x0000003031327212 */ /* 0x080fe200078efcff */
[----:B------:R-:W-:Y:S01]  /*0850*/  IMAD.WIDE R4, R13, 0x2, RZ ;  /* 0x000000020d047825 */ /* 0x000fe200078e02ff */
[----:B------:R-:W-:Y:S02]  /*0860*/  LOP3.LUT R48, R47, R48, RZ, 0xfc, !PT ;  /* 0x000000302f307212 */ /* 0x000fe400078efcff */
[C---:B------:R-:W-:Y:S02]  /*0870*/  LOP3.LUT R49, R8.reuse, R49, RZ, 0xfc, !PT ;  /* 0x0000003108317212 */ /* 0x040fe400078efcff */
[----:B------:R-:W-:Y:S01]  /*0880*/  LOP3.LUT R41, R17, R5, RZ, 0xfc, !PT ;  /* 0x0000000511297212 */ /* 0x000fe200078efcff */
[----:B------:R-:W-:Y:S01]  /*0890*/  IMAD.MOV R5, RZ, RZ, -R7 ;  /* 0x000000ffff057224 */ /* 0x000fe200078e0a07 */
[----:B------:R-:W-:-:S02]  /*08a0*/  LOP3.LUT R47, R8, R47, RZ, 0xfc, !PT ;  /* 0x0000002f082f7212 */ /* 0x000fc400078efcff */
[----:B------:R-:W-:Y:S02]  /*08b0*/  LOP3.LUT R8, R16, R4, RZ, 0xfc, !PT ;  /* 0x0000000410087212 */ /* 0x000fe400078efcff */
[----:B------:R-:W-:Y:S02]  /*08c0*/  PRMT R5, R5, 0x7710, RZ ;  /* 0x0000771005057816 */ /* 0x000fe400000000ff */
[----:B------:R-:W-:Y:S02]  /*08d0*/  LOP3.LUT R4, R10, 0x38, R21, 0xf8, !PT ;  /* 0x000000380a047812 */ /* 0x000fe400078ef815 */
[----:B------:R-:W-:Y:S01]  /*08e0*/  LOP3.LUT R20, R16, R2, RZ, 0xfc, !PT ;  /* 0x0000000210147212 */ /* 0x000fe200078efcff */
[----:B------:R-:W-:Y:S01]  /*08f0*/  IMAD.IADD R0, R0, 0x1, R5 ;  /* 0x0000000100007824 */ /* 0x000fe200078e0205 */
[----:B------:R-:W-:Y:S01]  /*0900*/  LOP3.LUT R43, R17, R3, RZ, 0xfc, !PT ;  /* 0x00000003112b7212 */ /* 0x000fe200078efcff */
[----:B------:R-:W-:Y:S01]  /*0910*/  IMAD.WIDE R2, R10, 0x2, RZ ;  /* 0x000000020a027825 */ /* 0x000fe200078e02ff */
[----:B------:R-:W-:-:S02]  /*0920*/  SHF.R.S32.HI R11, RZ, 0x1f, R10 ;  /* 0x0000001fff0b7819 */ /* 0x000fc4000001140a */
[----:B------:R-:W-:Y:S02]  /*0930*/  LEA R10, P0, R4, c[0x0][0x160], 0x1 ;  /* 0x00005800040a7a11 */ /* 0x000fe400078008ff */
[----:B------:R-:W-:Y:S02]  /*0940*/  PRMT R0, R0, 0x9910, RZ ;  /* 0x0000991000007816 */ /* 0x000fe400000000ff */
[----:B------:R-:W-:Y:S02]  /*0950*/  LOP3.LUT R5, R13, 0x38, R21, 0xf8, !PT ;  /* 0x000000380d057812 */ /* 0x000fe400078ef815 */
[----:B------:R-:W-:Y:S01]  /*0960*/  LOP3.LUT R9, R16, R2, RZ, 0xfc, !PT ;  /* 0x0000000210097212 */ /* 0x000fe200078efcff */
[----:B------:R-:W-:Y:S01]  /*0970*/  IMAD.SHL.U32 R0, R0, 0x1000, RZ ;  /* 0x0000100000007824 */ /* 0x000fe200078e00ff */
[----:B------:R-:W-:Y:S01]  /*0980*/  LOP3.LUT R7, R17, R3, RZ, 0xfc, !PT ;  /* 0x0000000311077212 */ /* 0x000fe200078efcff */
[C---:B------:R-:W-:Y:S01]  /*0990*/  IMAD.WIDE R2, R4.reuse, R22, c[0x0][0x160] ;  /* 0x0000580004027625 */ /* 0x040fe200078e0216 */
[----:B------:R-:W-:-:S02]  /*09a0*/  LEA.HI.X R11, R4, c[0x0][0x164], R11, 0x1, P0 ;  /* 0x00005900040b7a11 */ /* 0x000fc400000f0c0b */
[----:B------:R-:W-:Y:S01]  /*09b0*/  LOP3.LUT R18, R12, 0x38, R21, 0xf8, !PT ;  /* 0x000000380c127812 */ /* 0x000fe200078ef815 */
[CC--:B------:R-:W-:Y:S01]  /*09c0*/  IMAD.WIDE R14, R5.reuse, R22.reuse, c[0x0][0x160] ;  /* 0x00005800050e7625 */ /* 0x0c0fe200078e0216 */
[----:B------:R-:W-:Y:S01]  /*09d0*/  SHF.R.S32.HI R19, RZ, 0x1f, R12 ;  /* 0x0000001fff137819 */ /* 0x000fe2000001140c */
[----:B------:R1:W-:Y:S01]  /*09e0*/  LDGSTS.E.BYPASS.128 [R6], [R2.64] ;  /* 0x0000000002067fae */ /* 0x0003e2000b901c46 */
[----:B------:R-:W-:Y:S02]  /*09f0*/  SHF.R.S32.HI R12, RZ, 0x1f, R13 ;  /* 0x0000001fff0c7819 */ /* 0x000fe4000001140d */
[C---:B------:R-:W-:Y:S01]  /*0a00*/  LEA R4, P0, R5.reuse, c[0x0][0x160], 0x1 ;  /* 0x0000580005047a11 */ /* 0x040fe200078008ff */
[----:B------:R2:W-:Y:S01]  /*0a10*/  LDGSTS.E.BYPASS.128 [R6+0x1000], [R14.64] ;  /* 0x010000000e067fae */ /* 0x0005e2000b901c46 */
[----:B------:R-:W-:Y:S02]  /*0a20*/  LOP3.LUT R21, R0, 0x38, R21, 0xf8, !PT ;  /* 0x0000003800157812 */ /* 0x000fe400078ef815 */
[----:B------:R-:W-:Y:S01]  /*0a30*/  LEA.HI.X R5, R5, c[0x0][0x164], R12, 0x1, P0 ;  /* 0x0000590005057a11 */ /* 0x000fe200000f0c0c */
[----:B------:R-:W-:Y:S01]  /*0a40*/  IMAD.WIDE R12, R18, R22, c[0x0][0x168] ;  /* 0x00005a00120c7625 */ /* 0x000fe200078e0216 */
[----:B------:R-:W0:Y:S01]  /*0a50*/  LDGDEPBAR ;  /* 0x00000000000079af */ /* 0x000e220000000000 */
[----:B------:R-:W-:-:S02]  /*0a60*/  IADD3 R20, P3, R20, c[0x0][0x168], RZ ;  /* 0x00005a0014147a10 */ /* 0x000fc40007f7e0ff */
[----:B-1----:R-:W-:Y:S01]  /*0a70*/  LEA R2, P1, R18, c[0x0][0x168], 0x1 ;  /* 0x00005a0012027a11 */ /* 0x002fe200078208ff */
[----:B------:R1:W-:Y:S01]  /*0a80*/  LDGSTS.E.BYPASS.128 [R6+0x4000], [R12.64] ;  /* 0x040000000c067fae */ /* 0x0003e2000b901c46 */
[----:B------:R-:W-:Y:S02]  /*0a90*/  IADD3 R44, P4, R20, 0x100, RZ ;  /* 0x00000100142c7810 */ /* 0x000fe40007f9e0ff */
[----:B------:R-:W-:Y:S01]  /*0aa0*/  LEA.HI.X R3, R18, c[0x0][0x16c], R19, 0x1, P1 ;  /* 0x00005b0012037a11 */ /* 0x000fe200008f0c13 */
[----:B------:R-:W-:Y:S01]  /*0ab0*/  IMAD.WIDE R18, R0, 0x2, RZ ;  /* 0x0000000200127825 */ /* 0x000fe200078e02ff */
[----:B------:R-:W-:Y:S02]  /*0ac0*/  SHF.R.S32.HI R0, RZ, 0x1f, R0 ;  /* 0x0000001fff007819 */ /* 0x000fe40000011400 */
[----:B--2---:R-:W-:Y:S02]  /*0ad0*/  LEA R14, P0, R21, c[0x0][0x168], 0x1 ;  /* 0x00005a00150e7a11 */ /* 0x004fe400078008ff */
[----:B------:R-:W-:-:S02]  /*0ae0*/  LOP3.LUT R18, R16, R18, RZ, 0xfc, !PT ;  /* 0x0000001210127212 */ /* 0x000fc400078efcff */
[C---:B------:R-:W-:Y:S01]  /*0af0*/  LEA.HI.X R15, R21.reuse, c[0x0][0x16c], R0, 0x1, P0 ;  /* 0x00005b00150f7a11 */ /* 0x040fe200000f0c00 */
[----:B-1----:R-:W-:Y:S01]  /*0b00*/  IMAD.WIDE R12, R21, R22, c[0x0][0x168] ;  /* 0x00005a00150c7625 */ /* 0x002fe200078e0216 */
[----:B------:R-:W-:Y:S02]  /*0b10*/  IADD3 R8, P0, R8, c[0x0][0x160], RZ ;  /* 0x0000580008087a10 */ /* 0x000fe40007f1e0ff */
[----:B------:R-:W-:Y:S01]  /*0b20*/  IADD3 R9, P2, R9, c[0x0][0x160], RZ ;  /* 0x0000580009097a10 */ /* 0x000fe20007f5e0ff */
[----:B------:R-:W-:Y:S01]  /*0b30*/  IMAD.MOV.U32 R0, RZ, RZ, RZ ;  /* 0x000000ffff007224 */ /* 0x000fe200078e00ff */
[----:B------:R1:W-:Y:S01]  /*0b40*/  LDGSTS.E.BYPASS.128 [R6+0x5000], [R12.64] ;  /* 0x050000000c067fae */ /* 0x0003e2000b901c46 */
[----:B------:R-:W-:Y:S02]  /*0b50*/  IADD3 R18, P1, R18, c[0x0][0x168], RZ ;  /* 0x00005a0012127a10 */ /* 0x000fe40007f3e0ff */
[----:B------:R-:W-:Y:S01]  /*0b60*/  IADD3.X R43, RZ, c[0x0][0x16c], R43, P4, P3 ;  /* 0x00005b00ff2b7a10 */ /* 0x000fe200027e642b */
[----:B------:R-:W0:Y:S01]  /*0b70*/  LDGDEPBAR ;  /* 0x00000000000079af */ /* 0x000e220000000000 */
[----:B------:R-:W-:-:S03]  /*0b80*/  LOP3.LUT R45, R17, R19, RZ, 0xfc, !PT ;  /* 0x00000013112d7212 */ /* 0x000fc600078efcff */
[----:B------:R-:W-:Y:S01]  /*0b90*/  BAR.SYNC.DEFER_BLOCKING 0x0 ;  /* 0x0000000000007b1d */ /* 0x000fe20000010000 */
[----:B------:R-:W-:Y:S01]  /*0ba0*/  IADD3 R42, P4, R8, 0x100, RZ ;  /* 0x00000100082a7810 */ /* 0x000fe20007f9e0ff */
[----:B------:R-:W-:Y:S01]  /*0bb0*/  CS2R R16, SRZ ;  /* 0x0000000000107805 */ /* 0x000fe2000001ff00 */
[----:B------:R-:W-:Y:S02]  /*0bc0*/  IADD3 R40, P5, R9, 0x100, RZ ;  /* 0x0000010009287810 */ /* 0x000fe40007fbe0ff */
[----:B------:R-:W-:Y:S02]  /*0bd0*/  IADD3 R46, P3, R18, 0x100, RZ ;  /* 0x00000100122e7810 */ /* 0x000fe40007f7e0ff */
[----:B------:R-:W-:Y:S01]  /*0be0*/  CS2R R18, SRZ ;  /* 0x0000000000127805 */ /* 0x000fe2000001ff00 */
[----:B------:R-:W-:Y:S02]  /*0bf0*/  IADD3.X R41, RZ, c[0x0][0x164], R41, P4, P0 ;  /* 0x00005900ff297a10 */ /* 0x000fe400027e0429 */
[----:B------:R-:W-:-:S02]  /*0c00*/  IADD3.X R7, RZ, c[0x0][0x164], R7, P5, P2 ;  /* 0x00005900ff077a10 */ /* 0x000fc40002fe4407 */
[----:B------:R-:W-:Y:S01]  /*0c10*/  IADD3.X R45, RZ, c[0x0][0x16c], R45, P3, P1 ;  /* 0x00005b00ff2d7a10 */ /* 0x000fe20001fe242d */
[----:B------:R-:W-:Y:S01]  /*0c20*/  @!PT LDS RZ, [RZ] ;  /* 0x00000000fffff984 */ /* 0x000fe20000000800 */
[----:B------:R-:W-:Y:S01]  /*0c30*/  @!PT LDS RZ, [RZ] ;  /* 0x00000000fffff984 */ /* 0x000fe20000000800 */
[----:B------:R-:W-:Y:S01]  /*0c40*/  @!PT LDS RZ, [RZ] ;  /* 0x00000000fffff984 */ /* 0x000fe20000000800 */
[----:B------:R1:W-:Y:S04]  /*0c50*/  LDGSTS.E.BYPASS.128 [R6+0x2000], [R10.64+0x80] ;  /* 0x020000800a067fae */ /* 0x0003e8000b901c46 */
[----:B------:R2:W-:Y:S04]  /*0c60*/  LDGSTS.E.BYPASS.128 [R6+0x3000], [R4.64+0x80] ;  /* 0x0300008004067fae */ /* 0x0005e8000b901c46 */
[----:B------:R-:W0:Y:S04]  /*0c70*/  LDGDEPBAR ;  /* 0x00000000000079af */ /* 0x000e280000000000 */
[----:B------:R3:W-:Y:S04]  /*0c80*/  LDGSTS.E.BYPASS.128 [R6+0x6000], [R2.64+0x80] ;  /* 0x0600008002067fae */ /* 0x0007e8000b901c46 */
[----:B------:R1:W-:Y:S01]  /*0c90*/  LDGSTS.E.BYPASS.128 [R6+0x7000], [R14.64+0x80] ;  /* 0x070000800e067fae */ /* 0x0003e2000b901c46 */
[----:B--2---:R-:W-:-:S02]  /*0ca0*/  IMAD.MOV.U32 R5, RZ, RZ, 0x1 ;  /* 0x00000001ff057424 */ /* 0x004fc400078e00ff */
[----:B------:R-:W-:Y:S01]  /*0cb0*/  IMAD.MOV.U32 R4, RZ, RZ, RZ ;  /* 0x000000ffff047224 */ /* 0x000fe200078e00ff */
[----:B------:R-:W0:Y:S01]  /*0cc0*/  LDGDEPBAR ;  /* 0x00000000000079af */ /* 0x000e220000000000 */
[----:B---3--:R-:W-:Y:S02]  /*0cd0*/  IMAD.MOV.U32 R3, RZ, RZ, RZ ;  /* 0x000000ffff037224 */ /* 0x008fe400078e00ff */
[----:B------:R-:W-:Y:S02]  /*0ce0*/  IMAD.MOV.U32 R2, RZ, RZ, RZ ;  /* 0x000000ffff027224 */ /* 0x000fe400078e00ff */
.L_x_0:
[----:B------:R-:W-:-:S04]  /*0cf0*/  DEPBAR.LE SB0, 0x2 ;  /* 0x000080800000791a */ /* 0x000fc80000000000 */
[----:B------:R-:W-:Y:S01]  /*0d00*/  UIADD3 UR4, UR4, 0x1, URZ ;  /* 0x0000000104047890 */ /* 0x000fe2000fffe03f */
[----:B------:R-:W-:Y:S01]  /*0d10*/  IADD3 R5, R5, 0x1, RZ ;  /* 0x0000000105057810 */ /* 0x000fe20007ffe0ff */
[----:B------:R-:W-:Y:S01]  /*0d20*/  BAR.SYNC.DEFER_BLOCKING 0x0 ;  /* 0x0000000000007b1d */ /* 0x000fe20000010000 */
[----:B------:R-:W-:Y:S01]  /*0d30*/  ISETP.GE.U32.AND P0, PT, R2, 0x3e, PT ;  /* 0x0000003e0200780c */ /* 0x000fe20003f06070 */
[----:B------:R-:W-:Y:S01]  /*0d40*/  UISETP.GE.AND UP0, UPT, UR4, 0x2, UPT ;  /* 0x000000020400788c */ /* 0x000fe2000bf06270 */
[C---:B------:R-:W-:Y:S02]  /*0d50*/  ISETP.GE.AND P1, PT, R5.reuse, 0x2, PT ;  /* 0x000000020500780c */ /* 0x040fe40003f26270 */
[----:B------:R-:W-:Y:S01]  /*0d60*/  ISETP.GE.U32.AND.EX P0, PT, R0, RZ, PT, P0 ;  /* 0x000000ff0000720c */ /* 0x000fe20003f06100 */
[----:B------:R-:W-:Y:S01]  /*0d70*/  USEL UR4, UR4, URZ, !UP0 ;  /* 0x0000003f04047287 */ /* 0x000fe2000c000000 */
[----:B------:R-:W-:-:S03]  /*0d80*/  SEL R5, R5, RZ, !P1 ;  /* 0x000000ff05057207 */ /* 0x000fc60004800000 */
[----:B------:R-:W-:-:S06]  /*0d90*/  USHF.L.U32 UR5, UR4, 0xd, URZ ;  /* 0x0000000d04057899 */ /* 0x000fcc000800063f */
[----:B------:R-:W-:Y:S02]  /*0da0*/  LEA R20, R50, UR5, 0x1 ;  /* 0x0000000532147c11 */ /* 0x000fe4000f8e08ff */
[----:B------:R-:W-:Y:S02]  /*0db0*/  LEA R8, R48, UR5, 0x1 ;  /* 0x0000000530087c11 */ /* 0x000fe4000f8e08ff */
[----:B------:R-:W-:Y:S02]  /*0dc0*/  LEA R36, R58, UR5, 0x1 ;  /* 0x000000053a247c11 */ /* 0x000fe4000f8e08ff */
[----:B------:R-:W-:Y:S01]  /*0dd0*/  LEA R37, R57, UR5, 0x1 ;  /* 0x0000000539257c11 */ /* 0x000fe2000f8e08ff */
[----:B------:R-:W-:Y:S04]  /*0de0*/  LDSM.16.M88.4 R20, [R20+0x4000] ;  /* 0x004000001414783b */ /* 0x000fe80000000200 */
[----:B-1----:R-:W1:Y:S04]  /*0df0*/  LDSM.16.M88.4 R12, [R36] ;  /* 0x00000000240c783b */ /* 0x002e680000000200 */
[----:B------:R-:W2:Y:S04]  /*0e00*/  LDSM.16.M88.4 R8, [R8+0x4000] ;  /* 0x004000000808783b */ /* 0x000ea80000000200 */
[----:B------:R-:W3:Y:S01]  /*0e10*/  LDSM.16.M88.4 R36, [R37] ;  /* 0x000000002524783b */ /* 0x000ee20000000200 */
[C---:B-1----:R-:W-:Y:S08]  /*0e20*/  HMMA.16816.F32.BF16 R24, R12.reuse, R20, R24 ;  /* 0x000000140c18723c */ /* 0x042ff00000041818 */
[----:B--2---:R-:W-:Y:S07]  /*0e30*/  HMMA.16816.F32.BF16 R28, R12, R8, R28 ;  /* 0x000000080c1c723c */ /* 0x004fee000004181c */
[----:B------:R-:W-:-:S06]  /*0e40*/  LEA R12, R54, UR5, 0x1 ;  /* 0x00000005360c7c11 */ /* 0x000fcc000f8e08ff */
[----:B------:R-:W1:Y:S03]  /*0e50*/  LDSM.16.M88.4 R12, [R12] ;  /* 0x000000000c0c783b */ /* 0x000e660000000200 */
[C---:B---3--:R-:W-:Y:S08]  /*0e60*/  HMMA.16816.F32.BF16 R24, R36.reuse, R22, R24 ;  /* 0x000000162418723c */ /* 0x048ff00000041818 */
[----:B------:R-:W-:Y:S07]  /*0e70*/  HMMA.16816.F32.BF16 R28, R36, R10, R28 ;  /* 0x0000000a241c723c */ /* 0x000fee000004181c */
[----:B------:R-:W-:-:S06]  /*0e80*/  LEA R36, R55, UR5, 0x1 ;  /* 0x0000000537247c11 */ /* 0x000fcc000f8e08ff */
[----:B------:R-:W-:Y:S01]  /*0e90*/  LDSM.16.M88.4 R36, [R36] ;  /* 0x000000002424783b */ /* 0x000fe20000000200 */
[C---:B-1----:R-:W-:Y:S07]  /*0ea0*/  HMMA.16816.F32.BF16 R32, R12.reuse, R20, R32 ;  /* 0x000000140c20723c */ /* 0x042fee0000041820 */
[----:B------:R-:W-:Y:S01]  /*0eb0*/  LEA R20, R56, UR5, 0x1 ;  /* 0x0000000538147c11 */ /* 0x000fe2000f8e08ff */
[----:B------:R-:W-:Y:S07]  /*0ec0*/  HMMA.16816.F32.BF16 R16, R12, R8, R16 ;  /* 0x000000080c10723c */ /* 0x000fee0000041810 */
[----:B------:R-:W-:-:S02]  /*0ed0*/  LEA R13, R53, UR5, 0x1 ;  /* 0x00000005350d7c11 */ /* 0x000fc4000f8e08ff */
[----:B------:R-:W-:Y:S02]  /*0ee0*/  LEA R9, R49, UR5, 0x1 ;  /* 0x0000000531097c11 */ /* 0x000fe4000f8e08ff */
[----:B------:R-:W-:Y:S02]  /*0ef0*/  LEA R8, R47, UR5, 0x1 ;  /* 0x000000052f087c11 */ /* 0x000fe4000f8e08ff */
[----:B------:R-:W1:Y:S03]  /*0f00*/  LDSM.16.M88.4 R12, [R13] ;  /* 0x000000000d0c783b */ /* 0x000e660000000200 */
[C---:B-1----:R-:W-:Y:S01]  /*0f10*/  HMMA.16816.F32.BF16 R32, R12.reuse, R22, R32 ;  /* 0x000000160c20723c */ /* 0x042fe20000041820 */
[----:B------:R-:W-:Y:S07]  /*0f20*/  LDSM.16.M88.4 R20, [R20] ;  /* 0x000000001414783b */ /* 0x000fee0000000200 */
[----:B------:R-:W-:Y:S01]  /*0f30*/  HMMA.16816.F32.BF16 R16, R12, R10, R16 ;  /* 0x0000000a0c10723c */ /* 0x000fe20000041810 */
[----:B------:R-:W1:Y:S04]  /*0f40*/  LDSM.16.M88.4 R12, [R9+0x4000] ;  /* 0x00400000090c783b */ /* 0x000e680000000200 */
[----:B------:R-:W2:Y:S03]  /*0f50*/  LDSM.16.M88.4 R8, [R8+0x4000] ;  /* 0x004000000808783b */ /* 0x000ea60000000200 */
[C---:B-1----:R-:W-:Y:S08]  /*0f60*/  HMMA.16816.F32.BF16 R24, R20.reuse, R12, R24 ;  /* 0x0000000c1418723c */ /* 0x042ff00000041818 */
[----:B--2---:R-:W-:Y:S07]  /*0f70*/  HMMA.16816.F32.BF16 R28, R20, R8, R28 ;  /* 0x00000008141c723c */ /* 0x004fee000004181c */
[----:B------:R-:W-:-:S06]  /*0f80*/  LEA R21, R52, UR5, 0x1 ;  /* 0x0000000534157c11 */ /* 0x000fcc000f8e08ff */
[----:B------:R-:W1:Y:S03]  /*0f90*/  LDSM.16.M88.4 R20, [R21] ;  /* 0x000000001514783b */ /* 0x000e660000000200 */
[C---:B------:R-:W-:Y:S08]  /*0fa0*/  HMMA.16816.F32.BF16 R24, R36.reuse, R14, R24 ;  /* 0x0000000e2418723c */ /* 0x040ff00000041818 */
[----:B------:R-:W-:Y:S08]  /*0fb0*/  HMMA.16816.F32.BF16 R28, R36, R10, R28 ;  /* 0x0000000a241c723c */ /* 0x000ff0000004181c */
[C---:B-1----:R-:W-:Y:S07]  /*0fc0*/  HMMA.16816.F32.BF16 R32, R20.reuse, R12, R32 ;  /* 0x0000000c1420723c */ /* 0x042fee0000041820 */
[----:B------:R-:W-:Y:S01]  /*0fd0*/  IADD3 R12, P1, R4, R44, RZ ;  /* 0x0000002c040c7210 */ /* 0x000fe20007f3e0ff */
[----:B------:R-:W-:Y:S04]  /*0fe0*/  HMMA.16816.F32.BF16 R16, R20, R8, R16 ;  /* 0x000000081410723c */ /* 0x000fe80000041810 */
[----:B------:R-:W-:Y:S01]  /*0ff0*/  IMAD.X R13, R3, 0x1, R43, P1 ;  /* 0x00000001030d7824 */ /* 0x000fe200008e062b */
[----:B------:R-:W-:-:S02]  /*1000*/  IADD3 R2, P1, R2, 0x1, RZ ;  /* 0x0000000102027810 */ /* 0x000fc40007f3e0ff */
[----:B------:R-:W-:Y:S02]  /*1010*/  LEA R22, R51, UR5, 0x1 ;  /* 0x0000000533167c11 */ /* 0x000fe4000f8e08ff */
[----:B------:R-:W-:Y:S01]  /*1020*/  IADD3 R8, P2, R4, R40, RZ ;  /* 0x0000002804087210 */ /* 0x000fe20007f5e0ff */
[----:B------:R-:W-:-:S03]  /*1030*/  IMAD.X R0, RZ, RZ, R0, P1 ;  /* 0x000000ffff007224 */ /* 0x000fc600008e0600 */
[----:B------:R-:W1:Y:S01]  /*1040*/  LDSM.16.M88.4 R20, [R22] ;  /* 0x000000001614783b */ /* 0x000e620000000200 */
[----:B------:R-:W-:-:S10]  /*1050*/  IMAD.X R9, R3, 0x1, R7, P2 ;  /* 0x0000000103097824 */ /* 0x000fd400010e0607 */
[C---:B-1----:R-:W-:Y:S01]  /*1060*/  HMMA.16816.F32.BF16 R16, R20.reuse, R10, R16 ;  /* 0x0000000a1410723c */ /* 0x042fe20000041810 */
[----:B------:R-:W-:Y:S06]  /*1070*/  BAR.SYNC.DEFER_BLOCKING 0x0 ;  /* 0x0000000000007b1d */ /* 0x000fec0000010000 */
[----:B------:R-:W-:Y:S01]  /*1080*/  IADD3 R10, P3, R4, R42, RZ ;  /* 0x0000002a040a7210 */ /* 0x000fe20007f7e0ff */
[----:B------:R-:W-:Y:S04]  /*1090*/  HMMA.16816.F32.BF16 R32, R20, R14, R32 ;  /* 0x0000000e1420723c */ /* 0x000fe80000041820 */
[----:B------:R-:W-:-:S03]  /*10a0*/  IMAD.X R11, R3, 0x1, R41, P3 ;  /* 0x00000001030b7824 */ /* 0x000fc600018e0629 */
[----:B------:R-:W-:Y:S01]  /*10b0*/  IADD3 R14, P2, R4, R46, RZ ;  /* 0x0000002e040e7210 */ /* 0x000fe20007f5e0ff */
[----:B------:R-:W-:-:S04]  /*10c0*/  IMAD R21, R5, 0x2000, R6 ;  /* 0x0000200005157824 */ /* 0x000fc800078e0206 */
[----:B------:R-:W-:Y:S01]  /*10d0*/  IMAD.X R15, R3, 0x1, R45, P2 ;  /* 0x00000001030f7824 */ /* 0x000fe200010e062d */
[----:B------:R-:W-:Y:S01]  /*10e0*/  @!PT LDS RZ, [RZ] ;  /* 0x00000000fffff984 */ /* 0x000fe20000000800 */
[----:B------:R-:W-:Y:S01]  /*10f0*/  @!PT LDS RZ, [RZ] ;  /* 0x00000000fffff984 */ /* 0x000fe20000000800 */
[----:B------:R-:W-:Y:S01]  /*1100*/  @!PT LDS RZ, [RZ] ;  /* 0x00000000fffff984 */ /* 0x000fe20000000800 */
[----:B------:R1:W-:Y:S04]  /*1110*/  LDGSTS.E.BYPASS.128 [R21], [R8.64], !P0 ;  /* 0x0000000008157fae */ /* 0x0003e8000c101c46 */
[----:B------:R1:W-:Y:S04]  /*1120*/  LDGSTS.E.BYPASS.128 [R21+0x1000], [R10.64], !P0 ;  /* 0x010000000a157fae */ /* 0x0003e8000c101c46 */
[----:B------:R-:W0:Y:S04]  /*1130*/  LDGDEPBAR ;  /* 0x00000000000079af */ /* 0x000e280000000000 */
[----:B------:R1:W-:Y:S04]  /*1140*/  LDGSTS.E.BYPASS.128 [R21+0x4000], [R12.64], !P0 ;  /* 0x040000000c157fae */ /* 0x0003e8000c101c46 */
[----:B------:R1:W-:Y:S01]  /*1150*/  LDGSTS.E.BYPASS.128 [R21+0x5000], [R14.64], !P0 ;  /* 0x050000000e157fae */ /* 0x0003e2000c101c46 */
[----:B------:R-:W-:-:S03]  /*1160*/  IADD3 R4, P0, R4, 0x80, RZ ;  /* 0x0000008004047810 */ /* 0x000fc60007f1e0ff */
[----:B------:R-:W0:Y:S02]  /*1170*/  LDGDEPBAR ;  /* 0x00000000000079af */ /* 0x000e240000000000 */
[----:B------:R-:W-:Y:S01]  /*1180*/  IMAD.X R3, RZ, RZ, R3, P0 ;  /* 0x000000ffff037224 */ /* 0x000fe200000e0603 */
[----:B------:R-:W-:-:S04]  /*1190*/  ISETP.NE.U32.AND P0, PT, R4, 0x2000, PT ;  /* 0x000020000400780c */ /* 0x000fc80003f05070 */
[----:B------:R-:W-:-:S13]  /*11a0*/  ISETP.NE.AND.EX P0, PT, R3, RZ, PT, P0 ;  /* 0x000000ff0300720c */ /* 0x000fda0003f05300 */
[----:B-1----:R-:W-:Y:S05]  /*11b0*/  @P0 BRA `(.L_x_0) ;  /* 0xfffffb3000000947 */ /* 0x002fea000383ffff */
[----:B------:R-:W1:Y:S01]  /*11c0*/  S2R R39, SR_TID.X ;  /* 0x0000000000277919 */ /* 0x000e620000002100 */
[----:B------:R-:W-:-:S04]  /*11d0*/  DEPBAR.LE SB0, 0x0 ;  /* 0x000080000000791a */ /* 0x000fc80000000000 */
[----:B------:R-:W2:Y:S01]  /*11e0*/  S2R R38, SR_TID.X ;  /* 0x0000000000267919 */ /* 0x000ea20000002100 */
[----:B------:R-:W-:Y:S01]  /*11f0*/  F2FP.BF16.PACK_AB R25, R25, R24 ;  /* 0x000000181919723e */ /* 0x000fe200000010ff */
[----:B------:R-:W-:Y:S01]  /*1200*/  IMAD.MOV.U32 R12, RZ, RZ, 0x2 ;  /* 0x00000002ff0c7424 */ /* 0x000fe200078e00ff */
[----:B------:R-:W-:Y:S02]  /*1210*/  F2FP.BF16.PACK_AB R27, R27, R26 ;  /* 0x0000001a1b1b723e */ /* 0x000fe400000010ff */
[----:B------:R-:W-:Y:S02]  /*1220*/  F2FP.BF16.PACK_AB R29, R29, R28 ;  /* 0x0000001c1d1d723e */ /* 0x000fe400000010ff */
[----:B------:R-:W-:Y:S02]  /*1230*/  F2FP.BF16.PACK_AB R31, R31, R30 ;  /* 0x0000001e1f1f723e */ /* 0x000fe400000010ff */
[----:B------:R-:W-:Y:S02]  /*1240*/  F2FP.BF16.PACK_AB R33, R33, R32 ;  /* 0x000000202121723e */ /* 0x000fe400000010ff */
[----:B------:R-:W-:-:S02]  /*1250*/  F2FP.BF16.PACK_AB R35, R35, R34 ;  /* 0x000000222323723e */ /* 0x000fc400000010ff */
[----:B------:R-:W-:Y:S02]  /*1260*/  F2FP.BF16.PACK_AB R17, R17, R16 ;  /* 0x000000101111723e */ /* 0x000fe400000010ff */
[----:B------:R-:W-:Y:S01]  /*1270*/  F2FP.BF16.PACK_AB R19, R19, R18 ;  /* 0x000000121313723e */ /* 0x000fe200000010ff */
[C---:B-1----:R-:W-:Y:S01]  /*1280*/  IMAD.SHL.U32 R2, R39.reuse, 0x10, RZ ;  /* 0x0000001027027824 */ /* 0x042fe200078e00ff */
[C---:B------:R-:W-:Y:S01]  /*1290*/  LOP3.LUT R37, R39.reuse, 0x80, RZ, 0xc0, !PT ;  /* 0x0000008027257812 */ /* 0x040fe200078ec0ff */
[----:B------:R-:W-:-:S03]  /*12a0*/  IMAD.SHL.U32 R0, R39, 0x2, RZ ;  /* 0x0000000227007824 */ /* 0x000fc600078e00ff */
[----:B------:R-:W-:Y:S01]  /*12b0*/  LOP3.LUT R3, R2, 0xc0, RZ, 0xc0, !PT ;  /* 0x000000c002037812 */ /* 0x000fe200078ec0ff */
[----:B------:R-:W-:Y:S01]  /*12c0*/  IMAD.SHL.U32 R2, R37, 0x8, RZ ;  /* 0x0000000825027824 */ /* 0x000fe200078e00ff */
[----:B--2---:R-:W-:Y:S02]  /*12d0*/  SHF.R.U32.HI R36, RZ, 0x2, R38 ;  /* 0x00000002ff247819 */ /* 0x004fe40000011626 */
[----:B------:R-:W-:Y:S02]  /*12e0*/  LOP3.LUT R0, R3, 0x6, R0, 0xf8, !PT ;  /* 0x0000000603007812 */ /* 0x000fe400078ef800 */
[C---:B------:R-:W-:Y:S01]  /*12f0*/  LOP3.LUT R38, R39.reuse, 0x10, RZ, 0xc0, !PT ;  /* 0x0000001027267812 */ /* 0x040fe200078ec0ff */
[----:B------:R-:W-:Y:S01]  /*1300*/  IMAD.SHL.U32 R39, R39, 0x8, RZ ;  /* 0x0000000827277824 */ /* 0x000fe200078e00ff */
[----:B------:R-:W-:-:S03]  /*1310*/  LOP3.LUT R3, R36, 0x18, RZ, 0xc0, !PT ;  /* 0x0000001824037812 */ /* 0x000fc600078ec0ff */
[----:B------:R-:W-:Y:S01]  /*1320*/  IMAD R0, R38, 0x10, R0 ;  /* 0x0000001026007824 */ /* 0x000fe200078e0200 */
[----:B------:R-:W-:-:S04]  /*1330*/  LOP3.LUT R61, R61, 0x38, R39, 0xf8, !PT ;  /* 0x000000383d3d7812 */ /* 0x000fc800078ef827 */
[C---:B------:R-:W-:Y:S02]  /*1340*/  IADD3 R0, R2.reuse, R0, R3 ;  /* 0x0000000002007210 */ /* 0x040fe40007ffe003 */
[----:B------:R-:W-:Y:S02]  /*1350*/  LOP3.LUT R2, R2, 0x3f8, R39, 0xf8, !PT ;  /* 0x000003f802027812 */ /* 0x000fe400078ef827 */
[----:B------:R-:W-:Y:S02]  /*1360*/  IADD3 R4, R0, 0x200, RZ ;  /* 0x0000020000047810 */ /* 0x000fe40007ffe0ff */
[----:B------:R-:W-:Y:S02]  /*1370*/  SHF.R.U32.HI R5, RZ, 0x2, R2 ;  /* 0x00000002ff057819 */ /* 0x000fe40000011602 */
[----:B------:R-:W-:Y:S02]  /*1380*/  SHF.R.U32.HI R3, RZ, 0x2, R0 ;  /* 0x00000002ff037819 */ /* 0x000fe40000011600 */
[----:B------:R-:W-:-:S02]  /*1390*/  SHF.R.U32.HI R4, RZ, 0x2, R4 ;  /* 0x00000002ff047819 */ /* 0x000fc40000011604 */
[----:B------:R-:W-:Y:S02]  /*13a0*/  LOP3.LUT R7, R5, 0x1f0, RZ, 0xc0, !PT ;  /* 0x000001f005077812 */ /* 0x000fe400078ec0ff */
[----:B------:R-:W-:Y:S02]  /*13b0*/  LOP3.LUT R3, R3, 0x1f0, RZ, 0xc0, !PT ;  /* 0x000001f003037812 */ /* 0x000fe400078ec0ff */
[----:B------:R-:W-:Y:S01]  /*13c0*/  LOP3.LUT R5, R4, 0x3ffffff0, RZ, 0xc0, !PT ;  /* 0x3ffffff004057812 */ /* 0x000fe200078ec0ff */
[----:B------:R-:W-:Y:S01]  /*13d0*/  IMAD R9, R2, 0x2, R7 ;  /* 0x0000000202097824 */ /* 0x000fe200078e0207 */
[----:B------:R-:W-:Y:S01]  /*13e0*/  BAR.SYNC.DEFER_BLOCKING 0x0 ;  /* 0x0000000000007b1d */ /* 0x000fe20000010000 */
[C---:B------:R-:W-:Y:S01]  /*13f0*/  IMAD R8, R0.reuse, 0x2, R3 ;  /* 0x0000000200087824 */ /* 0x040fe200078e0203 */
[----:B------:R-:W-:Y:S01]  /*1400*/  ISETP.GE.AND P0, PT, R61, 0x1000, PT ;  /* 0x000010003d00780c */ /* 0x000fe20003f06270 */
[----:B------:R-:W-:Y:S02]  /*1410*/  IMAD R0, R0, 0x2, R5 ;  /* 0x0000000200007824 */ /* 0x000fe400078e0205 */
[C---:B------:R-:W-:Y:S01]  /*1420*/  IMAD R2, R60.reuse, 0x1000, R61 ;  /* 0x000010003c027824 */ /* 0x040fe200078e023d */
[----:B------:R-:W-:-:S02]  /*1430*/  ISETP.LT.AND P1, PT, R60, 0x200, !P0 ;  /* 0x000002003c00780c */ /* 0x000fc40004721270 */
[----:B------:R-:W-:Y:S01]  /*1440*/  ISETP.LT.AND P0, PT, R59, 0x200, !P0 ;  /* 0x000002003b00780c */ /* 0x000fe20004701270 */
[----:B------:R-:W-:Y:S01]  /*1450*/  IMAD.WIDE R2, R2, R12, c[0x0][0x170] ;  /* 0x00005c0002027625 */ /* 0x000fe200078e020c */
[----:B------:R-:W-:Y:S04]  /*1460*/  STS [R8], R25 ;  /* 0x0000001908007388 */ /* 0x000fe80000000800 */
[----:B------:R-:W-:Y:S04]  /*1470*/  STS [R0+0x400], R27 ;  /* 0x0004001b00007388 */ /* 0x000fe80000000800 */
[----:B------:R-:W-:Y:S04]  /*1480*/  STS [R8+0x40], R29 ;  /* 0x0000401d08007388 */ /* 0x000fe80000000800 */
[----:B------:R-:W-:Y:S04]  /*1490*/  STS [R0+0x440], R31 ;  /* 0x0004401f00007388 */ /* 0x000fe80000000800 */
[----:B------:R-:W-:Y:S06]  /*14a0*/  BAR.SYNC.DEFER_BLOCKING 0x0 ;  /* 0x0000000000007b1d */ /* 0x000fec0000010000 */
[----:B------:R-:W1:Y:S04]  /*14b0*/  LDS.128 R4, [R9] ;  /* 0x0000000009047984 */ /* 0x000e680000000c00 */
[----:B------:R-:W-:Y:S06]  /*14c0*/  BAR.SYNC.DEFER_BLOCKING 0x0 ;  /* 0x0000000000007b1d */ /* 0x000fec0000010000 */
[----:B------:R2:W-:Y:S04]  /*14d0*/  STS [R8], R33 ;  /* 0x0000002108007388 */ /* 0x0005e80000000800 */
[----:B------:R2:W-:Y:S04]  /*14e0*/  STS [R0+0x400], R35 ;  /* 0x0004002300007388 */ /* 0x0005e80000000800 */
[----:B------:R2:W-:Y:S04]  /*14f0*/  STS [R8+0x40], R17 ;  /* 0x0000401108007388 */ /* 0x0005e80000000800 */
[----:B------:R2:W-:Y:S04]  /*1500*/  STS [R0+0x440], R19 ;  /* 0x0004401300007388 */ /* 0x0005e80000000800 */
[----:B------:R-:W-:Y:S06]  /*1510*/  BAR.SYNC.DEFER_BLOCKING 0x0 ;  /* 0x0000000000007b1d */ /* 0x000fec0000010000 */
[----:B-1----:R2:W-:Y:S01]  /*1520*/  @P1 STG.E.128 [R2.64], R4 ;  /* 0x0000000402001986 */ /* 0x0025e2000c101d06 */
[----:B------:R-:W-:Y:S05]  /*1530*/  @!P0 EXIT ;  /* 0x000000000000894d */ /* 0x000fea0003800000 */
[----:B--2---:R-:W1:Y:S01]  /*1540*/  LDS.128 R8, [R9] ;  /* 0x0000000009087984 */ /* 0x004e620000000c00 */
[----:B------:R-:W-:-:S04]  /*1550*/  IMAD R2, R59, 0x1000, R61 ;  /* 0x000010003b027824 */ /* 0x000fc800078e023d */
[----:B------:R-:W-:-:S05]  /*1560*/  IMAD.WIDE R2, R2, R12, c[0x0][0x170] ;  /* 0x00005c0002027625 */ /* 0x000fca00078e020c */
[----:B-1----:R-:W-:Y:S01]  /*1570*/  STG.E.128 [R2.64], R8 ;  /* 0x0000000802007986 */ /* 0x002fe2000c101d06 */
[----:B------:R-:W-:Y:S05]  /*1580*/  EXIT ;  /* 0x000000000000794d */ /* 0x000fea0003800000 */
.L_x_1:
[----:B------:R-:W-:-:S00]  /*1590*/  BRA `(.L_x_1) ;  /* 0xfffffff000007947 */ /* 0x000fc0000383ffff */
[----:B------:R-:W-:-:S00]  /*15a0*/  NOP ;  /* 0x0000000000007918 */ /* 0x000fc00000000000 */
        /* <DEDUP_REMOVED lines=13> */
.L_x_2:


//--------------------- .nv.shared.triton_mm      --------------------------
	.section	.nv.shared.triton_mm,"aw",@nobits
	.sectionflags	@""
	.align	16
